//
// Generated by NVIDIA NVVM Compiler
//
// Compiler Build ID: CL-36424714
// Cuda compilation tools, release 13.0, V13.0.88
// Based on NVVM 20.0.0
//

.version 9.0
.target sm_100
.address_size 64

	// .globl	_Z3sinPKfPf
.global .align 4 .b8 __cudart_i2opi_f[24] = {65, 144, 67, 60, 153, 149, 98, 219, 192, 221, 52, 245, 209, 87, 39, 252, 41, 21, 68, 78, 110, 131, 249, 162};

.visible .entry _Z3sinPKfPf(
	.param .u64 .ptr .align 1 _Z3sinPKfPf_param_0,
	.param .u64 .ptr .align 1 _Z3sinPKfPf_param_1
)
.maxntid 1024
{
	.local .align 4 .b8 	__local_depot0[28];
	.reg .b64 	%SP;
	.reg .b64 	%SPL;
	.reg .pred 	%p<10>;
	.reg .b32 	%r<44>;
	.reg .b32 	%f<28>;
	.reg .b64 	%rd<29>;
	.reg .b64 	%fd<3>;

	mov.u64 	%SPL, __local_depot0;
	ld.param.u64 	%rd9, [_Z3sinPKfPf_param_0];
	ld.param.u64 	%rd10, [_Z3sinPKfPf_param_1];
	add.u64 	%rd1, %SPL, 0;
	mov.u32 	%r16, %ctaid.x;
	mov.u32 	%r17, %ntid.x;
	mov.u32 	%r18, %tid.x;
	mad.lo.s32 	%r1, %r16, %r17, %r18;
	setp.gt.s32 	%p1, %r1, 8191;
	@%p1 bra 	$L__BB0_10;
	cvta.to.global.u64 	%rd12, %rd9;
	mul.wide.s32 	%rd13, %r1, 4;
	add.s64 	%rd14, %rd12, %rd13;
	ld.global.nc.f32 	%f1, [%rd14];
	mul.f32 	%f7, %f1, 0f3F22F983;
	cvt.rni.s32.f32 	%r43, %f7;
	cvt.rn.f32.s32 	%f8, %r43;
	fma.rn.f32 	%f9, %f8, 0fBFC90FDA, %f1;
	fma.rn.f32 	%f10, %f8, 0fB3A22168, %f9;
	fma.rn.f32 	%f27, %f8, 0fA7C234C5, %f10;
	abs.f32 	%f3, %f1;
	setp.ltu.f32 	%p2, %f3, 0f47CE4780;
	@%p2 bra 	$L__BB0_9;
	setp.neu.f32 	%p3, %f3, 0f7F800000;
	@%p3 bra 	$L__BB0_4;
	mov.f32 	%f13, 0f00000000;
	mul.rn.f32 	%f27, %f1, %f13;
	mov.b32 	%r43, 0;
	bra.uni 	$L__BB0_9;
$L__BB0_4:
	mov.b32 	%r3, %f1;
	shl.b32 	%r20, %r3, 8;
	or.b32  	%r4, %r20, -2147483648;
	mov.b64 	%rd28, 0;
	mov.b32 	%r40, 0;
	mov.u64 	%rd26, __cudart_i2opi_f;
	mov.u64 	%rd27, %rd1;
$L__BB0_5:
	.pragma "nounroll";
	ld.global.nc.u32 	%r21, [%rd26];
	mad.wide.u32 	%rd17, %r21, %r4, %rd28;
	shr.u64 	%rd28, %rd17, 32;
	st.local.u32 	[%rd27], %rd17;
	add.s32 	%r40, %r40, 1;
	add.s64 	%rd27, %rd27, 4;
	add.s64 	%rd26, %rd26, 4;
	setp.ne.s32 	%p4, %r40, 6;
	@%p4 bra 	$L__BB0_5;
	shr.u32 	%r22, %r3, 23;
	st.local.u32 	[%rd1+24], %rd28;
	and.b32  	%r7, %r22, 31;
	and.b32  	%r23, %r22, 224;
	add.s32 	%r24, %r23, -128;
	shr.u32 	%r25, %r24, 5;
	mul.wide.u32 	%rd18, %r25, 4;
	sub.s64 	%rd8, %rd1, %rd18;
	ld.local.u32 	%r41, [%rd8+24];
	ld.local.u32 	%r42, [%rd8+20];
	setp.eq.s32 	%p5, %r7, 0;
	@%p5 bra 	$L__BB0_8;
	shf.l.wrap.b32 	%r41, %r42, %r41, %r7;
	ld.local.u32 	%r26, [%rd8+16];
	shf.l.wrap.b32 	%r42, %r26, %r42, %r7;
$L__BB0_8:
	shr.u32 	%r27, %r41, 30;
	shf.l.wrap.b32 	%r28, %r42, %r41, 2;
	shl.b32 	%r29, %r42, 2;
	shr.u32 	%r30, %r28, 31;
	add.s32 	%r31, %r30, %r27;
	neg.s32 	%r32, %r31;
	setp.lt.s32 	%p6, %r3, 0;
	selp.b32 	%r43, %r32, %r31, %p6;
	xor.b32  	%r33, %r28, %r3;
	shr.s32 	%r34, %r28, 31;
	xor.b32  	%r35, %r34, %r28;
	xor.b32  	%r36, %r34, %r29;
	cvt.u64.u32 	%rd19, %r35;
	shl.b64 	%rd20, %rd19, 32;
	cvt.u64.u32 	%rd21, %r36;
	or.b64  	%rd22, %rd20, %rd21;
	cvt.rn.f64.s64 	%fd1, %rd22;
	mul.f64 	%fd2, %fd1, 0d3BF921FB54442D19;
	cvt.rn.f32.f64 	%f11, %fd2;
	neg.f32 	%f12, %f11;
	setp.lt.s32 	%p7, %r33, 0;
	selp.f32 	%f27, %f12, %f11, %p7;
$L__BB0_9:
	mul.rn.f32 	%f14, %f27, %f27;
	and.b32  	%r38, %r43, 1;
	setp.eq.b32 	%p8, %r38, 1;
	selp.f32 	%f15, 0f3F800000, %f27, %p8;
	fma.rn.f32 	%f16, %f14, %f15, 0f00000000;
	fma.rn.f32 	%f17, %f14, 0f37CBAC00, 0fBAB607ED;
	selp.f32 	%f18, %f17, 0fB94D4153, %p8;
	selp.f32 	%f19, 0f3D2AAABB, 0f3C0885E4, %p8;
	fma.rn.f32 	%f20, %f18, %f14, %f19;
	selp.f32 	%f21, 0fBEFFFFFF, 0fBE2AAAA8, %p8;
	fma.rn.f32 	%f22, %f20, %f14, %f21;
	fma.rn.f32 	%f23, %f22, %f16, %f15;
	and.b32  	%r39, %r43, 2;
	setp.eq.s32 	%p9, %r39, 0;
	mov.f32 	%f24, 0f00000000;
	sub.f32 	%f25, %f24, %f23;
	selp.f32 	%f26, %f23, %f25, %p9;
	cvta.to.global.u64 	%rd23, %rd10;
	add.s64 	%rd25, %rd23, %rd13;
	st.global.f32 	[%rd25], %f26;
$L__BB0_10:
	ret;

}


// ===== COMPILED SASS (sm_100) =====

	.target	sm_100

	.elftype	@"ET_EXEC"


//--------------------- .note.nv.tkinfo           --------------------------
	.section	.note.nv.tkinfo,"",@"SHT_NOTE"
	.sectionflags	@"SHF_NOTE_NV_TKINFO"
	.tkinfo
        /*0018*/ 	.word	0x00000002
        /*0030*/ 	.string	""
        /*0030*/ 	.string	"ptxas"
        /*0030*/ 	.string	"Cuda compilation tools, release 13.0, V13.0.88"
        /*0030*/ 	.string	"Build cuda_13.0.r13.0/compiler.36424714_0"
        /*0030*/ 	.string	"-arch sm_100 -m 64 "



//--------------------- .note.nv.cuinfo           --------------------------
	.section	.note.nv.cuinfo,"",@"SHT_NOTE"
	.sectionflags	@"SHF_NOTE_NV_CUINFO"
        /*0018*/ 	.short	0x0002
        /*001a*/ 	.short	0x0064
        /*001c*/ 	.short	0x0082
	.zero		2


//--------------------- .nv.info                  --------------------------
	.section	.nv.info,"",@"SHT_CUDA_INFO"
	.align	4


	//----- nvinfo : EIATTR_REGCOUNT
	.align		4
        /*0000*/ 	.byte	0x04, 0x2f
        /*0002*/ 	.short	(.L_2 - .L_1)
	.align		4
.L_1:
        /*0004*/ 	.word	index@(_Z3sinPKfPf)
        /*0008*/ 	.word	0x00000012


	//----- nvinfo : EIATTR_FRAME_SIZE
	.align		4
.L_2:
        /*000c*/ 	.byte	0x04, 0x11
        /*000e*/ 	.short	(.L_4 - .L_3)
	.align		4
.L_3:
        /*0010*/ 	.word	index@(_Z3sinPKfPf)
        /*0014*/ 	.word	0x00000000


	//----- nvinfo : EIATTR_MIN_STACK_SIZE
	.align		4
.L_4:
        /*0018*/ 	.byte	0x04, 0x12
        /*001a*/ 	.short	(.L_6 - .L_5)
	.align		4
.L_5:
        /*001c*/ 	.word	index@(_Z3sinPKfPf)
        /*0020*/ 	.word	0x00000000
.L_6:


//--------------------- .nv.compat                --------------------------
	.section	.nv.compat,"",@"SHT_CUDA_COMPAT_INFO"
	.align	4
        /*0000*/ 	.byte	0x02, 0x09, 0x00, 0x00, 0x02, 0x02, 0x01, 0x00, 0x02, 0x05, 0x05, 0x00, 0x03, 0x07, 0x01, 0x01
        /*0010*/ 	.byte	0x02, 0x03, 0x00, 0x00, 0x02, 0x06, 0x01, 0x00, 0x04, 0x0b, 0x08, 0x00, 0x01, 0x00, 0x00, 0x00
        /*0020*/ 	.byte	0x00, 0x00, 0x00, 0x00


//--------------------- .nv.info._Z3sinPKfPf      --------------------------
	.section	.nv.info._Z3sinPKfPf,"",@"SHT_CUDA_INFO"
	.sectionflags	@""
	.align	4


	//----- nvinfo : EIATTR_CUDA_API_VERSION
	.align		4
        /*0000*/ 	.byte	0x04, 0x37
        /*0002*/ 	.short	(.L_8 - .L_7)
.L_7:
        /*0004*/ 	.word	0x00000082


	//----- nvinfo : EIATTR_KPARAM_INFO
	.align		4
.L_8:
        /*0008*/ 	.byte	0x04, 0x17
        /*000a*/ 	.short	(.L_10 - .L_9)
.L_9:
        /*000c*/ 	.word	0x00000000
        /*0010*/ 	.short	0x0001
        /*0012*/ 	.short	0x0008
        /*0014*/ 	.byte	0x00, 0xf5, 0x21, 0x00


	//----- nvinfo : EIATTR_KPARAM_INFO
	.align		4
.L_10:
        /*0018*/ 	.byte	0x04, 0x17
        /*001a*/ 	.short	(.L_12 - .L_11)
.L_11:
        /*001c*/ 	.word	0x00000000
        /*0020*/ 	.short	0x0000
        /*0022*/ 	.short	0x0000
        /*0024*/ 	.byte	0x00, 0xf5, 0x21, 0x00


	//----- nvinfo : EIATTR_SPARSE_MMA_MASK
	.align		4
.L_12:
        /*0028*/ 	.byte	0x03, 0x50
        /*002a*/ 	.short	0x0000


	//----- nvinfo : EIATTR_MAXREG_COUNT
	.align		4
        /*002c*/ 	.byte	0x03, 0x1b
        /*002e*/ 	.short	0x0040


	//----- nvinfo : EIATTR_MERCURY_ISA_VERSION
	.align		4
        /*0030*/ 	.byte	0x03, 0x5f
        /*0032*/ 	.short	0x0101


	//----- nvinfo : EIATTR_VRC_CTA_INIT_COUNT
	.align		4
        /*0034*/ 	.byte	0x02, 0x4a
	.zero		1
	.zero		1


	//----- nvinfo : EIATTR_EXIT_INSTR_OFFSETS
	.align		4
        /*0038*/ 	.byte	0x04, 0x1c
        /*003a*/ 	.short	(.L_14 - .L_13)


	//   ....[0]....
.L_13:
        /*003c*/ 	.word	0x00000060


	//   ....[1]....
        /*0040*/ 	.word	0x00000890


	//----- nvinfo : EIATTR_MAX_THREADS
	.align		4
.L_14:
        /*0044*/ 	.byte	0x04, 0x05
        /*0046*/ 	.short	(.L_16 - .L_15)
.L_15:
        /*0048*/ 	.word	0x00000400
        /*004c*/ 	.word	0x00000001
        /*0050*/ 	.word	0x00000001


	//----- nvinfo : EIATTR_CRS_STACK_SIZE
	.align		4
.L_16:
        /*0054*/ 	.byte	0x04, 0x1e
        /*0056*/ 	.short	(.L_18 - .L_17)
.L_17:
        /*0058*/ 	.word	0x00000000


	//----- nvinfo : EIATTR_CBANK_PARAM_SIZE
	.align		4
.L_18:
        /*005c*/ 	.byte	0x03, 0x19
        /*005e*/ 	.short	0x0010


	//----- nvinfo : EIATTR_PARAM_CBANK
	.align		4
        /*0060*/ 	.byte	0x04, 0x0a
        /*0062*/ 	.short	(.L_20 - .L_19)
	.align		4
.L_19:
        /*0064*/ 	.word	index@(.nv.constant0._Z3sinPKfPf)
        /*0068*/ 	.short	0x0380
        /*006a*/ 	.short	0x0010


	//----- nvinfo : EIATTR_SW_WAR
	.align		4
.L_20:
        /*006c*/ 	.byte	0x04, 0x36
        /*006e*/ 	.short	(.L_22 - .L_21)
.L_21:
        /*0070*/ 	.word	0x00000008
.L_22:


//--------------------- .nv.callgraph             --------------------------
	.section	.nv.callgraph,"",@"SHT_CUDA_CALLGRAPH"
	.align	4
	.sectionentsize	8
	.align		4
        /*0000*/ 	.word	0x00000000
	.align		4
        /*0004*/ 	.word	0xffffffff
	.align		4
        /*0008*/ 	.word	0x00000000
	.align		4
        /*000c*/ 	.word	0xfffffffe
	.align		4
        /*0010*/ 	.word	0x00000000
	.align		4
        /*0014*/ 	.word	0xfffffffd
	.align		4
        /*0018*/ 	.word	0x00000000
	.align		4
        /*001c*/ 	.word	0xfffffffc


//--------------------- .nv.constant4             --------------------------
	.section	.nv.constant4,"a",@progbits
	.align	8
	.align		8
.nv.constant4:
        /*0000*/ 	.dword	__cudart_i2opi_f


//--------------------- .text._Z3sinPKfPf         --------------------------
	.section	.text._Z3sinPKfPf,"ax",@progbits
	.align	128
        .global         _Z3sinPKfPf
        .type           _Z3sinPKfPf,@function
        .size           _Z3sinPKfPf,(.L_x_6 - _Z3sinPKfPf)
        .other          _Z3sinPKfPf,@"STO_CUDA_ENTRY STV_DEFAULT"
_Z3sinPKfPf:
.text._Z3sinPKfPf:
[----:B------:R-:W-:Y:S01]  /*0000*/  LDC R1, c[0x0][0x37c] ;  /* 0x0000df00ff017b82 */ /* 0x000fe20000000800 */
[----:B------:R-:W0:Y:S07]  /*0010*/  S2R R3, SR_TID.X ;  /* 0x0000000000037919 */ /* 0x000e2e0000002100 */
[----:B------:R-:W0:Y:S08]  /*0020*/  S2UR UR4, SR_CTAID.X ;  /* 0x00000000000479c3 */ /* 0x000e300000002500 */
[----:B------:R-:W0:Y:S02]  /*0030*/  LDC R2, c[0x0][0x360] ;  /* 0x0000d800ff027b82 */ /* 0x000e240000000800 */
[----:B0-----:R-:W-:-:S05]  /*0040*/  IMAD R2, R2, UR4, R3 ;  /* 0x0000000402027c24 */ /* 0x001fca000f8e0203 */
[----:B------:R-:W-:-:S13]  /*0050*/  ISETP.GT.AND P0, PT, R2, 0x1fff, PT ;  /* 0x00001fff0200780c */ /* 0x000fda0003f04270 */
[----:B------:R-:W-:Y:S05]  /*0060*/  @P0 EXIT ;  /* 0x000000000000094d */ /* 0x000fea0003800000 */
[----:B------:R-:W0:Y:S01]  /*0070*/  LDC.64 R4, c[0x0][0x380] ;  /* 0x0000e000ff047b82 */ /* 0x000e220000000a00 */
[----:B------:R-:W1:Y:S01]  /*0080*/  LDCU.64 UR6, c[0x0][0x358] ;  /* 0x00006b00ff0677ac */ /* 0x000e620008000a00 */
[----:B0-----:R-:W-:-:S05]  /*0090*/  IMAD.WIDE R4, R2, 0x4, R4 ;  /* 0x0000000402047825 */ /* 0x001fca00078e0204 */
[----:B-1----:R-:W2:Y:S01]  /*00a0*/  LDG.E.CONSTANT R0, desc[UR6][R4.64] ;  /* 0x0000000604007981 */ /* 0x002ea2000c1e9900 */
[----:B------:R-:W-:Y:S01]  /*00b0*/  BSSY.RECONVERGENT B0, `(.L_x_0) ;  /* 0x0000069000007945 */ /* 0x000fe20003800200 */
[C---:B--2---:R-:W-:Y:S01]  /*00c0*/  FMUL R3, R0.reuse, 0.63661974668502807617 ;  /* 0x3f22f98300037820 */ /* 0x044fe20000400000 */
[----:B------:R-:W-:-:S05]  /*00d0*/  FSETP.GE.AND P0, PT, |R0|, 105615, PT ;  /* 0x47ce47800000780b */ /* 0x000fca0003f06200 */
[----:B------:R-:W0:Y:S02]  /*00e0*/  F2I.NTZ R3, R3 ;  /* 0x0000000300037305 */ /* 0x000e240000203100 */
[----:B0-----:R-:W-:-:S05]  /*00f0*/  I2FP.F32.S32 R7, R3 ;  /* 0x0000000300077245 */ /* 0x001fca0000201400 */
[----:B------:R-:W-:-:S04]  /*0100*/  FFMA R6, R7, -1.5707962512969970703, R0 ;  /* 0xbfc90fda07067823 */ /* 0x000fc80000000000 */
[----:B------:R-:W-:-:S04]  /*0110*/  FFMA R6, R7, -7.5497894158615963534e-08, R6 ;  /* 0xb3a2216807067823 */ /* 0x000fc80000000006 */
[----:B------:R-:W-:Y:S01]  /*0120*/  FFMA R6, R7, -5.3903029534742383927e-15, R6 ;  /* 0xa7c234c507067823 */ /* 0x000fe20000000006 */
[----:B------:R-:W-:Y:S06]  /*0130*/  @!P0 BRA `(.L_x_1) ;  /* 0x0000000400808947 */ /* 0x000fec0003800000 */
[----:B------:R-:W-:-:S13]  /*0140*/  FSETP.NEU.AND P0, PT, |R0|, +INF , PT ;  /* 0x7f8000000000780b */ /* 0x000fda0003f0d200 */
[----:B------:R-:W-:Y:S01]  /*0150*/  @!P0 FMUL R6, RZ, R0 ;  /* 0x00000000ff068220 */ /* 0x000fe20000400000 */
[----:B------:R-:W-:Y:S01]  /*0160*/  @!P0 IMAD.MOV.U32 R3, RZ, RZ, RZ ;  /* 0x000000ffff038224 */ /* 0x000fe200078e00ff */
[----:B------:R-:W-:Y:S06]  /*0170*/  @!P0 BRA `(.L_x_1) ;  /* 0x0000000400708947 */ /* 0x000fec0003800000 */
[----:B------:R-:W-:Y:S01]  /*0180*/  IMAD.SHL.U32 R3, R0, 0x100, RZ ;  /* 0x0000010000037824 */ /* 0x000fe200078e00ff */
[----:B------:R-:W0:Y:S01]  /*0190*/  LDCU.64 UR8, c[0x4][URZ] ;  /* 0x01000000ff0877ac */ /* 0x000e220008000a00 */
[----:B------:R-:W-:Y:S02]  /*01a0*/  IMAD.MOV.U32 R11, RZ, RZ, RZ ;  /* 0x000000ffff0b7224 */ /* 0x000fe400078e00ff */
[----:B------:R-:W-:Y:S01]  /*01b0*/  IMAD.MOV.U32 R8, RZ, RZ, RZ ;  /* 0x000000ffff087224 */ /* 0x000fe200078e00ff */
[----:B------:R-:W-:Y:S01]  /*01c0*/  LOP3.LUT R3, R3, 0x80000000, RZ, 0xfc, !PT ;  /* 0x8000000003037812 */ /* 0x000fe200078efcff */
[----:B------:R-:W-:Y:S01]  /*01d0*/  UMOV UR5, URZ ;  /* 0x000000ff00057c82 */ /* 0x000fe20008000000 */
[----:B------:R-:W-:-:S05]  /*01e0*/  UMOV UR4, URZ ;  /* 0x000000ff00047c82 */ /* 0x000fca0008000000 */
.L_x_2:
[----:B0-----:R-:W-:Y:S01]  /*01f0*/  IMAD.U32 R6, RZ, RZ, UR8 ;  /* 0x00000008ff067e24 */ /* 0x001fe2000f8e00ff */
[----:B------:R-:W-:-:S05]  /*0200*/  MOV R7, UR9 ;  /* 0x0000000900077c02 */ /* 0x000fca0008000f00 */
[----:B------:R-:W2:Y:S01]  /*0210*/  LDG.E.CONSTANT R4, desc[UR6][R6.64] ;  /* 0x0000000606047981 */ /* 0x000ea2000c1e9900 */
[----:B------:R-:W-:Y:S01]  /*0220*/  UIADD3 UR4, UPT, UPT, UR4, 0x1, URZ ;  /* 0x0000000104047890 */ /* 0x000fe2000fffe0ff */
[C---:B------:R-:W-:Y:S01]  /*0230*/  ISETP.EQ.AND P0, PT, R8.reuse, RZ, PT ;  /* 0x000000ff0800720c */ /* 0x040fe20003f02270 */
[----:B------:R-:W-:Y:S01]  /*0240*/  UIADD3 UR8, UP1, UPT, UR8, 0x4, URZ ;  /* 0x0000000408087890 */ /* 0x000fe2000ff3e0ff */
[C---:B------:R-:W-:Y:S01]  /*0250*/  ISETP.EQ.AND P1, PT, R8.reuse, 0x4, PT ;  /* 0x000000040800780c */ /* 0x040fe20003f22270 */
[----:B------:R-:W-:Y:S01]  /*0260*/  UISETP.NE.AND UP0, UPT, UR4, 0x6, UPT ;  /* 0x000000060400788c */ /* 0x000fe2000bf05270 */
[C---:B------:R-:W-:Y:S01]  /*0270*/  ISETP.EQ.AND P2, PT, R8.reuse, 0x8, PT ;  /* 0x000000080800780c */ /* 0x040fe20003f42270 */
[----:B------:R-:W-:Y:S01]  /*0280*/  UIADD3.X UR9, UPT, UPT, URZ, UR9, URZ, UP1, !UPT ;  /* 0x00000009ff097290 */ /* 0x000fe20008ffe4ff */
[C---:B------:R-:W-:Y:S02]  /*0290*/  ISETP.EQ.AND P3, PT, R8.reuse, 0xc, PT ;  /* 0x0000000c0800780c */ /* 0x040fe40003f62270 */
[----:B------:R-:W-:-:S02]  /*02a0*/  ISETP.EQ.AND P4, PT, R8, 0x10, PT ;  /* 0x000000100800780c */ /* 0x000fc40003f82270 */
[C---:B------:R-:W-:Y:S01]  /*02b0*/  ISETP.EQ.AND P5, PT, R8.reuse, 0x14, PT ;  /* 0x000000140800780c */ /* 0x040fe20003fa2270 */
[----:B------:R-:W-:Y:S02]  /*02c0*/  VIADD R8, R8, 0x4 ;  /* 0x0000000408087836 */ /* 0x000fe40000000000 */
[----:B--2---:R-:W-:-:S03]  /*02d0*/  IMAD.WIDE.U32 R4, R4, R3, RZ ;  /* 0x0000000304047225 */ /* 0x004fc600078e00ff */
[----:B------:R-:W-:-:S04]  /*02e0*/  IADD3 R4, P6, PT, R4, R11, RZ ;  /* 0x0000000b04047210 */ /* 0x000fc80007fde0ff */
[----:B------:R-:W-:Y:S01]  /*02f0*/  IADD3.X R11, PT, PT, R5, UR5, RZ, P6, !PT ;  /* 0x00000005050b7c10 */ /* 0x000fe2000b7fe4ff */
[--C-:B------:R-:W-:Y:S01]  /*0300*/  @P0 IMAD.MOV.U32 R9, RZ, RZ, R4.reuse ;  /* 0x000000ffff090224 */ /* 0x100fe200078e0004 */
[----:B------:R-:W-:Y:S01]  /*0310*/  @P4 MOV R14, R4 ;  /* 0x00000004000e4202 */ /* 0x000fe20000000f00 */
[--C-:B------:R-:W-:Y:S02]  /*0320*/  @P1 IMAD.MOV.U32 R10, RZ, RZ, R4.reuse ;  /* 0x000000ffff0a1224 */ /* 0x100fe400078e0004 */
[--C-:B------:R-:W-:Y:S02]  /*0330*/  @P2 IMAD.MOV.U32 R12, RZ, RZ, R4.reuse ;  /* 0x000000ffff0c2224 */ /* 0x100fe400078e0004 */
[--C-:B------:R-:W-:Y:S02]  /*0340*/  @P3 IMAD.MOV.U32 R13, RZ, RZ, R4.reuse ;  /* 0x000000ffff0d3224 */ /* 0x100fe400078e0004 */
[----:B------:R-:W-:Y:S01]  /*0350*/  @P5 IMAD.MOV.U32 R15, RZ, RZ, R4 ;  /* 0x000000ffff0f5224 */ /* 0x000fe200078e0004 */
[----:B------:R-:W-:Y:S06]  /*0360*/  BRA.U UP0, `(.L_x_2) ;  /* 0xfffffffd00a07547 */ /* 0x000fec000b83ffff */
[----:B------:R-:W-:Y:S01]  /*0370*/  SHF.R.U32.HI R3, RZ, 0x17, R0 ;  /* 0x00000017ff037819 */ /* 0x000fe20000011600 */
[----:B------:R-:W-:Y:S03]  /*0380*/  BSSY.RECONVERGENT B1, `(.L_x_3) ;  /* 0x0000029000017945 */ /* 0x000fe60003800200 */
[C---:B------:R-:W-:Y:S02]  /*0390*/  LOP3.LUT R4, R3.reuse, 0xe0, RZ, 0xc0, !PT ;  /* 0x000000e003047812 */ /* 0x040fe400078ec0ff */
[----:B------:R-:W-:-:S03]  /*03a0*/  LOP3.LUT P6, RZ, R3, 0x1f, RZ, 0xc0, !PT ;  /* 0x0000001f03ff7812 */ /* 0x000fc600078cc0ff */
[----:B------:R-:W-:-:S05]  /*03b0*/  VIADD R4, R4, 0xffffff80 ;  /* 0xffffff8004047836 */ /* 0x000fca0000000000 */
[----:B------:R-:W-:-:S05]  /*03c0*/  SHF.R.U32.HI R4, RZ, 0x5, R4 ;  /* 0x00000005ff047819 */ /* 0x000fca0000011604 */
[----:B------:R-:W-:-:S05]  /*03d0*/  IMAD.U32 R6, R4, -0x4, RZ ;  /* 0xfffffffc04067824 */ /* 0x000fca00078e00ff */
[C---:B------:R-:W-:Y:S02]  /*03e0*/  ISETP.EQ.AND P3, PT, R6.reuse, -0x18, PT ;  /* 0xffffffe80600780c */ /* 0x040fe40003f62270 */
[C---:B------:R-:W-:Y:S02]  /*03f0*/  ISETP.EQ.AND P4, PT, R6.reuse, -0x14, PT ;  /* 0xffffffec0600780c */ /* 0x040fe40003f82270 */
[C---:B------:R-:W-:Y:S02]  /*0400*/  ISETP.EQ.AND P2, PT, R6.reuse, -0x10, PT ;  /* 0xfffffff00600780c */ /* 0x040fe40003f42270 */
[C---:B------:R-:W-:Y:S02]  /*0410*/  ISETP.EQ.AND P1, PT, R6.reuse, -0xc, PT ;  /* 0xfffffff40600780c */ /* 0x040fe40003f22270 */
[C---:B------:R-:W-:Y:S02]  /*0420*/  ISETP.EQ.AND P0, PT, R6.reuse, -0x8, PT ;  /* 0xfffffff80600780c */ /* 0x040fe40003f02270 */
[----:B------:R-:W-:-:S03]  /*0430*/  ISETP.EQ.AND P5, PT, R6, RZ, PT ;  /* 0x000000ff0600720c */ /* 0x000fc60003fa2270 */
[----:B------:R-:W-:Y:S02]  /*0440*/  @P3 MOV R4, R9 ;  /* 0x0000000900043202 */ /* 0x000fe40000000f00 */
[C---:B------:R-:W-:Y:S01]  /*0450*/  ISETP.EQ.AND P3, PT, R6.reuse, -0x4, PT ;  /* 0xfffffffc0600780c */ /* 0x040fe20003f62270 */
[----:B------:R-:W-:Y:S02]  /*0460*/  @P4 IMAD.MOV.U32 R5, RZ, RZ, R9 ;  /* 0x000000ffff054224 */ /* 0x000fe400078e0009 */
[----:B------:R-:W-:Y:S01]  /*0470*/  @P4 IMAD.MOV.U32 R4, RZ, RZ, R10 ;  /* 0x000000ffff044224 */ /* 0x000fe200078e000a */
[----:B------:R-:W-:Y:S01]  /*0480*/  ISETP.EQ.AND P4, PT, R6, 0x4, PT ;  /* 0x000000040600780c */ /* 0x000fe20003f82270 */
[----:B------:R-:W-:Y:S02]  /*0490*/  @P2 IMAD.MOV.U32 R4, RZ, RZ, R12 ;  /* 0x000000ffff042224 */ /* 0x000fe400078e000c */
[----:B------:R-:W-:Y:S02]  /*04a0*/  @P1 IMAD.MOV.U32 R4, RZ, RZ, R13 ;  /* 0x000000ffff041224 */ /* 0x000fe400078e000d */
[----:B------:R-:W-:-:S02]  /*04b0*/  @P0 IMAD.MOV.U32 R4, RZ, RZ, R14 ;  /* 0x000000ffff040224 */ /* 0x000fc400078e000e */
[----:B------:R-:W-:Y:S01]  /*04c0*/  @P2 IMAD.MOV.U32 R5, RZ, RZ, R10 ;  /* 0x000000ffff052224 */ /* 0x000fe200078e000a */
[----:B------:R-:W-:Y:S01]  /*04d0*/  @P1 MOV R5, R12 ;  /* 0x0000000c00051202 */ /* 0x000fe20000000f00 */
[----:B------:R-:W-:Y:S01]  /*04e0*/  @P0 IMAD.MOV.U32 R5, RZ, RZ, R13 ;  /* 0x000000ffff050224 */ /* 0x000fe200078e000d */
[----:B------:R-:W-:Y:S01]  /*04f0*/  @P3 MOV R4, R15 ;  /* 0x0000000f00043202 */ /* 0x000fe20000000f00 */
[----:B------:R-:W-:Y:S02]  /*0500*/  @P5 IMAD.MOV.U32 R4, RZ, RZ, R11 ;  /* 0x000000ffff045224 */ /* 0x000fe400078e000b */
[----:B------:R-:W-:Y:S02]  /*0510*/  @P3 IMAD.MOV.U32 R5, RZ, RZ, R14 ;  /* 0x000000ffff053224 */ /* 0x000fe400078e000e */
[----:B------:R-:W-:Y:S02]  /*0520*/  @P5 IMAD.MOV.U32 R5, RZ, RZ, R15 ;  /* 0x000000ffff055224 */ /* 0x000fe400078e000f */
[----:B------:R-:W-:-:S02]  /*0530*/  @P4 IMAD.MOV.U32 R5, RZ, RZ, R11 ;  /* 0x000000ffff054224 */ /* 0x000fc400078e000b */
[----:B------:R-:W-:Y:S01]  /*0540*/  IMAD.MOV.U32 R8, RZ, RZ, R4 ;  /* 0x000000ffff087224 */ /* 0x000fe200078e0004 */
[----:B------:R-:W-:Y:S06]  /*0550*/  @!P6 BRA `(.L_x_4) ;  /* 0x00000000002ce947 */ /* 0x000fec0003800000 */
[----:B------:R-:W-:Y:S01]  /*0560*/  @P2 MOV R4, R9 ;  /* 0x0000000900042202 */ /* 0x000fe20000000f00 */
[----:B------:R-:W-:Y:S01]  /*0570*/  @P1 IMAD.MOV.U32 R4, RZ, RZ, R10 ;  /* 0x000000ffff041224 */ /* 0x000fe200078e000a */
[----:B------:R-:W-:Y:S01]  /*0580*/  LOP3.LUT R3, R3, 0x1f, RZ, 0xc0, !PT ;  /* 0x0000001f03037812 */ /* 0x000fe200078ec0ff */
[----:B------:R-:W-:Y:S01]  /*0590*/  @P0 IMAD.MOV.U32 R4, RZ, RZ, R12 ;  /* 0x000000ffff040224 */ /* 0x000fe200078e000c */
[----:B------:R-:W-:Y:S01]  /*05a0*/  ISETP.EQ.AND P0, PT, R6, 0x8, PT ;  /* 0x000000080600780c */ /* 0x000fe20003f02270 */
[----:B------:R-:W-:Y:S01]  /*05b0*/  @P3 IMAD.MOV.U32 R4, RZ, RZ, R13 ;  /* 0x000000ffff043224 */ /* 0x000fe200078e000d */
[----:B------:R-:W-:Y:S01]  /*05c0*/  SHF.L.W.U32.HI R8, R5, R3, R8 ;  /* 0x0000000305087219 */ /* 0x000fe20000010e08 */
[----:B------:R-:W-:Y:S01]  /*05d0*/  @P5 IMAD.MOV.U32 R4, RZ, RZ, R14 ;  /* 0x000000ffff045224 */ /* 0x000fe200078e000e */
[----:B------:R-:W-:-:S09]  /*05e0*/  @P4 MOV R4, R15 ;  /* 0x0000000f00044202 */ /* 0x000fd20000000f00 */
[----:B------:R-:W-:-:S05]  /*05f0*/  @P0 IMAD.MOV.U32 R4, RZ, RZ, R11 ;  /* 0x000000ffff040224 */ /* 0x000fca00078e000b */
[----:B------:R-:W-:-:S07]  /*0600*/  SHF.L.W.U32.HI R5, R4, R3, R5 ;  /* 0x0000000304057219 */ /* 0x000fce0000010e05 */
.L_x_4:
[----:B------:R-:W-:Y:S05]  /*0610*/  BSYNC.RECONVERGENT B1 ;  /* 0x0000000000017941 */ /* 0x000fea0003800200 */
.L_x_3:
[C---:B------:R-:W-:Y:S01]  /*0620*/  SHF.L.W.U32.HI R9, R5.reuse, 0x2, R8 ;  /* 0x0000000205097819 */ /* 0x040fe20000010e08 */
[----:B------:R-:W-:Y:S01]  /*0630*/  IMAD.SHL.U32 R5, R5, 0x4, RZ ;  /* 0x0000000405057824 */ /* 0x000fe200078e00ff */
[----:B------:R-:W-:Y:S01]  /*0640*/  UMOV UR4, 0x54442d19 ;  /* 0x54442d1900047882 */ /* 0x000fe20000000000 */
[----:B------:R-:W-:Y:S01]  /*0650*/  UMOV UR5, 0x3bf921fb ;  /* 0x3bf921fb00057882 */ /* 0x000fe20000000000 */
[----:B------:R-:W-:Y:S02]  /*0660*/  SHF.R.S32.HI R4, RZ, 0x1f, R9 ;  /* 0x0000001fff047819 */ /* 0x000fe40000011409 */
[----:B------:R-:W-:Y:S02]  /*0670*/  ISETP.GE.AND P0, PT, R0, RZ, PT ;  /* 0x000000ff0000720c */ /* 0x000fe40003f06270 */
[C---:B------:R-:W-:Y:S02]  /*0680*/  LOP3.LUT R6, R4.reuse, R5, RZ, 0x3c, !PT ;  /* 0x0000000504067212 */ /* 0x040fe400078e3cff */
[----:B------:R-:W-:-:S02]  /*0690*/  LOP3.LUT R7, R4, R9, RZ, 0x3c, !PT ;  /* 0x0000000904077212 */ /* 0x000fc400078e3cff */
[----:B------:R-:W-:Y:S02]  /*06a0*/  SHF.R.U32.HI R3, RZ, 0x1e, R8 ;  /* 0x0000001eff037819 */ /* 0x000fe40000011608 */
[----:B------:R-:W0:Y:S01]  /*06b0*/  I2F.F64.S64 R4, R6 ;  /* 0x0000000600047312 */ /* 0x000e220000301c00 */
[C---:B------:R-:W-:Y:S02]  /*06c0*/  LOP3.LUT R0, R9.reuse, R0, RZ, 0x3c, !PT ;  /* 0x0000000009007212 */ /* 0x040fe400078e3cff */
[----:B------:R-:W-:Y:S02]  /*06d0*/  LEA.HI R3, R9, R3, RZ, 0x1 ;  /* 0x0000000309037211 */ /* 0x000fe400078f08ff */
[----:B------:R-:W-:-:S03]  /*06e0*/  ISETP.GE.AND P1, PT, R0, RZ, PT ;  /* 0x000000ff0000720c */ /* 0x000fc60003f26270 */
[----:B------:R-:W-:-:S04]  /*06f0*/  IMAD.MOV R0, RZ, RZ, -R3 ;  /* 0x000000ffff007224 */ /* 0x000fc800078e0a03 */
[----:B------:R-:W-:Y:S01]  /*0700*/  @!P0 IMAD.MOV.U32 R3, RZ, RZ, R0 ;  /* 0x000000ffff038224 */ /* 0x000fe200078e0000 */
[----:B0-----:R-:W-:-:S10]  /*0710*/  DMUL R4, R4, UR4 ;  /* 0x0000000404047c28 */ /* 0x001fd40008000000 */
[----:B------:R-:W0:Y:S02]  /*0720*/  F2F.F32.F64 R4, R4 ;  /* 0x0000000400047310 */ /* 0x000e240000301000 */
[----:B0-----:R-:W-:-:S07]  /*0730*/  FSEL R6, -R4, R4, !P1 ;  /* 0x0000000404067208 */ /* 0x001fce0004800100 */
.L_x_1:
[----:B------:R-:W-:Y:S05]  /*0740*/  BSYNC.RECONVERGENT B0 ;  /* 0x0000000000007941 */ /* 0x000fea0003800200 */
.L_x_0:
[----:B------:R-:W-:Y:S01]  /*0750*/  MOV R0, 0x37cbac00 ;  /* 0x37cbac0000007802 */ /* 0x000fe20000000f00 */
[----:B------:R-:W-:Y:S01]  /*0760*/  FMUL R7, R6, R6 ;  /* 0x0000000606077220 */ /* 0x000fe20000400000 */
[----:B------:R-:W-:Y:S01]  /*0770*/  LOP3.LUT R8, R3, 0x1, RZ, 0xc0, !PT ;  /* 0x0000000103087812 */ /* 0x000fe200078ec0ff */
[----:B------:R-:W0:Y:S01]  /*0780*/  LDC.64 R4, c[0x0][0x388] ;  /* 0x0000e200ff047b82 */ /* 0x000e220000000a00 */
[----:B------:R-:W-:Y:S02]  /*0790*/  IMAD.MOV.U32 R9, RZ, RZ, 0x3effffff ;  /* 0x3effffffff097424 */ /* 0x000fe400078e00ff */
[----:B------:R-:W-:Y:S01]  /*07a0*/  FFMA R0, R7, R0, -0.0013887860113754868507 ;  /* 0xbab607ed07007423 */ /* 0x000fe20000000000 */
[----:B------:R-:W-:Y:S01]  /*07b0*/  ISETP.NE.U32.AND P0, PT, R8, 0x1, PT ;  /* 0x000000010800780c */ /* 0x000fe20003f05070 */
[----:B------:R-:W-:Y:S01]  /*07c0*/  IMAD.MOV.U32 R8, RZ, RZ, 0x3d2aaabb ;  /* 0x3d2aaabbff087424 */ /* 0x000fe200078e00ff */
[----:B------:R-:W-:Y:S02]  /*07d0*/  LOP3.LUT P1, RZ, R3, 0x2, RZ, 0xc0, !PT ;  /* 0x0000000203ff7812 */ /* 0x000fe4000782c0ff */
[----:B------:R-:W-:-:S02]  /*07e0*/  FSEL R0, R0, -0.00019574658654164522886, !P0 ;  /* 0xb94d415300007808 */ /* 0x000fc40004000000 */
[----:B------:R-:W-:Y:S02]  /*07f0*/  FSEL R8, R8, 0.0083327032625675201416, !P0 ;  /* 0x3c0885e408087808 */ /* 0x000fe40004000000 */
[----:B------:R-:W-:-:S03]  /*0800*/  FSEL R3, -R9, -0.16666662693023681641, !P0 ;  /* 0xbe2aaaa809037808 */ /* 0x000fc60004000100 */
[----:B------:R-:W-:Y:S01]  /*0810*/  FFMA R8, R7, R0, R8 ;  /* 0x0000000007087223 */ /* 0x000fe20000000008 */
[----:B------:R-:W-:-:S03]  /*0820*/  FSEL R0, R6, 1, P0 ;  /* 0x3f80000006007808 */ /* 0x000fc60000000000 */
[C---:B------:R-:W-:Y:S02]  /*0830*/  FFMA R3, R7.reuse, R8, R3 ;  /* 0x0000000807037223 */ /* 0x040fe40000000003 */
[----:B------:R-:W-:-:S04]  /*0840*/  FFMA R7, R7, R0, RZ ;  /* 0x0000000007077223 */ /* 0x000fc800000000ff */
[----:B------:R-:W-:Y:S01]  /*0850*/  FFMA R3, R7, R3, R0 ;  /* 0x0000000307037223 */ /* 0x000fe20000000000 */
[----:B0-----:R-:W-:-:S04]  /*0860*/  IMAD.WIDE R4, R2, 0x4, R4 ;  /* 0x0000000402047825 */ /* 0x001fc800078e0204 */
[----:B------:R-:W-:-:S05]  /*0870*/  @P1 FADD R3, RZ, -R3 ;  /* 0x80000003ff031221 */ /* 0x000fca0000000000 */
[----:B------:R-:W-:Y:S01]  /*0880*/  STG.E desc[UR6][R4.64], R3 ;  /* 0x0000000304007986 */ /* 0x000fe2000c101906 */
[----:B------:R-:W-:Y:S05]  /*0890*/  EXIT ;  /* 0x000000000000794d */ /* 0x000fea0003800000 */
.L_x_5:
[----:B------:R-:W-:-:S00]  /*08a0*/  BRA `(.L_x_5) ;  /* 0xfffffffc00fc7947 */ /* 0x000fc0000383ffff */
[----:B------:R-:W-:-:S00]  /*08b0*/  NOP ;  /* 0x0000000000007918 */ /* 0x000fc00000000000 */
        /* <DEDUP_REMOVED lines=12> */
.L_x_6:


//--------------------- .nv.global.init           --------------------------
	.section	.nv.global.init,"aw",@progbits
	.align	4
.nv.global.init:
	.type		__cudart_i2opi_f,@object
	.size		__cudart_i2opi_f,(.L_0 - __cudart_i2opi_f)
__cudart_i2opi_f:
        /*0000*/ 	.byte	0x41, 0x90, 0x43, 0x3c, 0x99, 0x95, 0x62, 0xdb, 0xc0, 0xdd, 0x34, 0xf5, 0xd1, 0x57, 0x27, 0xfc
        /*0010*/ 	.byte	0x29, 0x15, 0x44, 0x4e, 0x6e, 0x83, 0xf9, 0xa2
.L_0:


//--------------------- .nv.shared.reserved.0     --------------------------
	.section	.nv.shared.reserved.0,"aw",@nobits
	.weak		__nv_reservedSMEM_offset_0_alias
	.size		__nv_reservedSMEM_offset_0_alias, 0, 64
	.other		__nv_reservedSMEM_offset_0_alias,@"STO_CUDA_RESERVED_SHARED STV_DEFAULT"
__nv_reservedSMEM_offset_0_alias:
	.zero		0
	.zero		64


//--------------------- .nv.constant0._Z3sinPKfPf --------------------------
	.section	.nv.constant0._Z3sinPKfPf,"a",@progbits
	.sectionflags	@""
	.align	4
.nv.constant0._Z3sinPKfPf:
	.zero		912


//--------------------- SYMBOLS --------------------------

	.type		.nv.reservedSmem.offset0,@object
	.size		.nv.reservedSmem.offset0,0x4
